	.headerflags	@"EF_CUDA_TEXMODE_UNIFIED EF_CUDA_64BIT_ADDRESS EF_CUDA_ACCELERATORS EF_CUDA_SM90 EF_CUDA_VIRTUAL_SM(EF_CUDA_SM90)"
	.elftype	@"ET_EXEC"


//--------------------- .nv.info                  --------------------------
	.section	.nv.info,"",@"SHT_CUDA_INFO"
	.align	4


	//----- nvinfo : EIATTR_REGCOUNT
	.align		4
        /*0000*/ 	.byte	0x04, 0x2f
        /*0002*/ 	.short	(.L_1 - .L_0)
	.align		4
.L_0:
        /*0004*/ 	.word	index@(triton_poi_fused__to_copy_27)
        /*0008*/ 	.word	0x00000009


	//----- nvinfo : EIATTR_MIN_STACK_SIZE
	.align		4
.L_1:
        /*000c*/ 	.byte	0x04, 0x12
        /*000e*/ 	.short	(.L_3 - .L_2)
	.align		4
.L_2:
        /*0010*/ 	.word	index@(triton_poi_fused__to_copy_27)
        /*0014*/ 	.word	0x00000000


	//----- nvinfo : EIATTR_FRAME_SIZE
	.align		4
.L_3:
        /*0018*/ 	.byte	0x04, 0x11
        /*001a*/ 	.short	(.L_5 - .L_4)
	.align		4
.L_4:
        /*001c*/ 	.word	index@(triton_poi_fused__to_copy_27)
        /*0020*/ 	.word	0x00000000


	//----- nvinfo : EIATTR_MIN_STACK_SIZE
	.align		4
.L_5:
        /*0024*/ 	.byte	0x04, 0x12
        /*0026*/ 	.short	(.L_7 - .L_6)
	.align		4
.L_6:
        /*0028*/ 	.word	index@(triton_poi_fused__to_copy_27)
        /*002c*/ 	.word	0x00000000
.L_7:


//--------------------- .nv.info.triton_poi_fused__to_copy_27 --------------------------
	.section	.nv.info.triton_poi_fused__to_copy_27,"",@"SHT_CUDA_INFO"
	.sectionflags	@""
	.align	4


	//----- nvinfo : EIATTR_CUDA_API_VERSION
	.align		4
        /*0000*/ 	.byte	0x04, 0x37
        /*0002*/ 	.short	(.L_9 - .L_8)
.L_8:
        /*0004*/ 	.word	0x0000007c


	//----- nvinfo : EIATTR_KPARAM_INFO
	.align		4
.L_9:
        /*0008*/ 	.byte	0x04, 0x17
        /*000a*/ 	.short	(.L_11 - .L_10)
.L_10:
        /*000c*/ 	.word	0x00000000
        /*0010*/ 	.short	0x0001
        /*0012*/ 	.short	0x0008
        /*0014*/ 	.byte	0x00, 0xf0, 0x11, 0x00


	//----- nvinfo : EIATTR_KPARAM_INFO
	.align		4
.L_11:
        /*0018*/ 	.byte	0x04, 0x17
        /*001a*/ 	.short	(.L_13 - .L_12)
.L_12:
        /*001c*/ 	.word	0x00000000
        /*0020*/ 	.short	0x0000
        /*0022*/ 	.short	0x0000
        /*0024*/ 	.byte	0x00, 0xf4, 0x21, 0x00


	//----- nvinfo : EIATTR_SPARSE_MMA_MASK
	.align		4
.L_13:
        /*0028*/ 	.byte	0x03, 0x50
        /*002a*/ 	.short	0x0000


	//----- nvinfo : EIATTR_MAXREG_COUNT
	.align		4
        /*002c*/ 	.byte	0x03, 0x1b
        /*002e*/ 	.short	0x00ff


	//----- nvinfo : EIATTR_EXIT_INSTR_OFFSETS
	.align		4
        /*0030*/ 	.byte	0x04, 0x1c
        /*0032*/ 	.short	(.L_15 - .L_14)


	//   ....[0]....
.L_14:
        /*0034*/ 	.word	0x000000d0


	//   ....[1]....
        /*0038*/ 	.word	0x00000100


	//----- nvinfo : EIATTR_REQNTID
	.align		4
.L_15:
        /*003c*/ 	.byte	0x04, 0x10
        /*003e*/ 	.short	(.L_17 - .L_16)
.L_16:
        /*0040*/ 	.word	0x00000020
        /*0044*/ 	.word	0x00000001
        /*0048*/ 	.word	0x00000001


	//----- nvinfo : EIATTR_CBANK_PARAM_SIZE
	.align		4
.L_17:
        /*004c*/ 	.byte	0x03, 0x19
        /*004e*/ 	.short	0x000c


	//----- nvinfo : EIATTR_PARAM_CBANK
	.align		4
        /*0050*/ 	.byte	0x04, 0x0a
        /*0052*/ 	.short	(.L_19 - .L_18)
	.align		4
.L_18:
        /*0054*/ 	.word	index@(.nv.constant0.triton_poi_fused__to_copy_27)
        /*0058*/ 	.short	0x0210
        /*005a*/ 	.short	0x000c


	//----- nvinfo : EIATTR_SW_WAR
	.align		4
.L_19:
        /*005c*/ 	.byte	0x04, 0x36
        /*005e*/ 	.short	(.L_21 - .L_20)
.L_20:
        /*0060*/ 	.word	0x00000008
.L_21:


//--------------------- .nv.callgraph             --------------------------
	.section	.nv.callgraph,"",@"SHT_CUDA_CALLGRAPH"
	.align	4
	.sectionentsize	8
	.align		4
        /*0000*/ 	.word	0x00000000
	.align		4
        /*0004*/ 	.word	0xffffffff
	.align		4
        /*0008*/ 	.word	0x00000000
	.align		4
        /*000c*/ 	.word	0xfffffffe
	.align		4
        /*0010*/ 	.word	0x00000000
	.align		4
        /*0014*/ 	.word	0xfffffffd
	.align		4
        /*0018*/ 	.word	0x00000000
	.align		4
        /*001c*/ 	.word	0xfffffffc


//--------------------- .text.triton_poi_fused__to_copy_27 --------------------------
	.section	.text.triton_poi_fused__to_copy_27,"ax",@progbits
	.align	128
        .global         triton_poi_fused__to_copy_27
        .type           triton_poi_fused__to_copy_27,@function
        .size           triton_poi_fused__to_copy_27,(.L_x_1 - triton_poi_fused__to_copy_27)
        .other          triton_poi_fused__to_copy_27,@"STO_CUDA_ENTRY STV_DEFAULT"
triton_poi_fused__to_copy_27:
.text.triton_poi_fused__to_copy_27:
[----:B------:R-:W0:Y:S02]  /*0000*/  LDC R1, c[0x0][0x28] ;  /* 0x00000a00ff017b82 */ /* 0x000e240000000800 */
[----:B------:R-:W1:Y:S01]  /*0010*/  S2R R6, SR_TID.X ;  /* 0x0000000000067919 */ /* 0x000e620000002100 */
[----:B------:R-:W2:Y:S01]  /*0020*/  LDC.64 R2, c[0x0][0x210] ;  /* 0x00008400ff027b82 */ /* 0x000ea20000000a00 */
[----:B------:R-:W3:Y:S01]  /*0030*/  S2R R5, SR_CTAID.X ;  /* 0x0000000000057919 */ /* 0x000ee20000002500 */
[C---:B-1----:R-:W-:Y:S02]  /*0040*/  LOP3.LUT R0, R6.reuse, 0x7, RZ, 0xc0, !PT ;  /* 0x0000000706007812 */ /* 0x042fe400078ec0ff */
[----:B------:R-:W-:-:S03]  /*0050*/  LOP3.LUT P0, RZ, R6, 0x18, RZ, 0xc0, !PT ;  /* 0x0000001806ff7812 */ /* 0x000fc6000780c0ff */
[----:B---3--:R-:W-:-:S04]  /*0060*/  IMAD R5, R5, 0x8, R0 ;  /* 0x0000000805057824 */ /* 0x008fc800078e0200 */
[C---:B--2---:R-:W-:Y:S01]  /*0070*/  IMAD.WIDE R2, R5.reuse, 0x8, R2 ;  /* 0x0000000805027825 */ /* 0x044fe200078e0202 */
[----:B------:R-:W-:Y:S02]  /*0080*/  VIMNMX R0, RZ, R5, !PT ;  /* 0x00000005ff007248 */ /* 0x000fe40007fe0100 */
[----:B------:R-:W-:Y:S02]  /*0090*/  ISETP.LT.AND P0, PT, R5, 0x8, !P0 ;  /* 0x000000080500780c */ /* 0x000fe40004701270 */
[----:B------:R-:W-:-:S04]  /*00a0*/  I2FP.F32.U32 R0, R0 ;  /* 0x0000000000007245 */ /* 0x000fc80000201000 */
[----:B------:R-:W1:Y:S02]  /*00b0*/  F2I.TRUNC.NTZ R4, R0 ;  /* 0x0000000000047305 */ /* 0x000e64000020f100 */
[----:B-1----:R-:W-:-:S05]  /*00c0*/  SHF.R.S32.HI R5, RZ, 0x1f, R4 ;  /* 0x0000001fff057819 */ /* 0x002fca0000011404 */
[----:B------:R-:W-:Y:S05]  /*00d0*/  @!P0 EXIT ;  /* 0x000000000000894d */ /* 0x000fea0003800000 */
[----:B------:R-:W-:Y:S02]  /*00e0*/  ULDC.64 UR4, c[0x0][0x208] ;  /* 0x0000820000047ab9 */ /* 0x000fe40000000a00 */
[----:B------:R-:W-:Y:S01]  /*00f0*/  STG.E.64 desc[UR4][R2.64], R4 ;  /* 0x0000000402007986 */ /* 0x000fe2000c101b04 */
[----:B------:R-:W-:Y:S05]  /*0100*/  EXIT ;  /* 0x000000000000794d */ /* 0x000fea0003800000 */
.L_x_0:
[----:B------:R-:W-:-:S00]  /*0110*/  BRA `(.L_x_0) ;  /* 0xfffffffc00fc7947 */ /* 0x000fc0000383ffff */
[----:B------:R-:W-:-:S00]  /*0120*/  NOP ;  /* 0x0000000000007918 */ /* 0x000fc00000000000 */
        /* <DEDUP_REMOVED lines=13> */
.L_x_1:


//--------------------- .nv.constant0.triton_poi_fused__to_copy_27 --------------------------
	.section	.nv.constant0.triton_poi_fused__to_copy_27,"a",@progbits
	.sectionflags	@""
	.align	4
.nv.constant0.triton_poi_fused__to_copy_27:
	.zero		540
